	.headerflags	@"EF_CUDA_TEXMODE_UNIFIED EF_CUDA_64BIT_ADDRESS EF_CUDA_ACCELERATORS EF_CUDA_SM90 EF_CUDA_VIRTUAL_SM(EF_CUDA_SM90)"
	.elftype	@"ET_EXEC"


//--------------------- .nv.info                  --------------------------
	.section	.nv.info,"",@"SHT_CUDA_INFO"
	.align	4


	//----- nvinfo : EIATTR_REGCOUNT
	.align		4
        /*0000*/ 	.byte	0x04, 0x2f
        /*0002*/ 	.short	(.L_1 - .L_0)
	.align		4
.L_0:
        /*0004*/ 	.word	index@(triton_poi_fused_mul_sigmoid_0)
        /*0008*/ 	.word	0x0000000c


	//----- nvinfo : EIATTR_MIN_STACK_SIZE
	.align		4
.L_1:
        /*000c*/ 	.byte	0x04, 0x12
        /*000e*/ 	.short	(.L_3 - .L_2)
	.align		4
.L_2:
        /*0010*/ 	.word	index@(triton_poi_fused_mul_sigmoid_0)
        /*0014*/ 	.word	0x00000000


	//----- nvinfo : EIATTR_FRAME_SIZE
	.align		4
.L_3:
        /*0018*/ 	.byte	0x04, 0x11
        /*001a*/ 	.short	(.L_5 - .L_4)
	.align		4
.L_4:
        /*001c*/ 	.word	index@(triton_poi_fused_mul_sigmoid_0)
        /*0020*/ 	.word	0x00000000


	//----- nvinfo : EIATTR_MIN_STACK_SIZE
	.align		4
.L_5:
        /*0024*/ 	.byte	0x04, 0x12
        /*0026*/ 	.short	(.L_7 - .L_6)
	.align		4
.L_6:
        /*0028*/ 	.word	index@(triton_poi_fused_mul_sigmoid_0)
        /*002c*/ 	.word	0x00000000
.L_7:


//--------------------- .nv.info.triton_poi_fused_mul_sigmoid_0 --------------------------
	.section	.nv.info.triton_poi_fused_mul_sigmoid_0,"",@"SHT_CUDA_INFO"
	.sectionflags	@""
	.align	4


	//----- nvinfo : EIATTR_CUDA_API_VERSION
	.align		4
        /*0000*/ 	.byte	0x04, 0x37
        /*0002*/ 	.short	(.L_9 - .L_8)
.L_8:
        /*0004*/ 	.word	0x0000007c


	//----- nvinfo : EIATTR_KPARAM_INFO
	.align		4
.L_9:
        /*0008*/ 	.byte	0x04, 0x17
        /*000a*/ 	.short	(.L_11 - .L_10)
.L_10:
        /*000c*/ 	.word	0x00000000
        /*0010*/ 	.short	0x0003
        /*0012*/ 	.short	0x0018
        /*0014*/ 	.byte	0x00, 0xf0, 0x11, 0x00


	//----- nvinfo : EIATTR_KPARAM_INFO
	.align		4
.L_11:
        /*0018*/ 	.byte	0x04, 0x17
        /*001a*/ 	.short	(.L_13 - .L_12)
.L_12:
        /*001c*/ 	.word	0x00000000
        /*0020*/ 	.short	0x0002
        /*0022*/ 	.short	0x0010
        /*0024*/ 	.byte	0x00, 0xf4, 0x21, 0x00


	//----- nvinfo : EIATTR_KPARAM_INFO
	.align		4
.L_13:
        /*0028*/ 	.byte	0x04, 0x17
        /*002a*/ 	.short	(.L_15 - .L_14)
.L_14:
        /*002c*/ 	.word	0x00000000
        /*0030*/ 	.short	0x0001
        /*0032*/ 	.short	0x0008
        /*0034*/ 	.byte	0x00, 0xf4, 0x21, 0x00


	//----- nvinfo : EIATTR_KPARAM_INFO
	.align		4
.L_15:
        /*0038*/ 	.byte	0x04, 0x17
        /*003a*/ 	.short	(.L_17 - .L_16)
.L_16:
        /*003c*/ 	.word	0x00000000
        /*0040*/ 	.short	0x0000
        /*0042*/ 	.short	0x0000
        /*0044*/ 	.byte	0x00, 0xf4, 0x21, 0x00


	//----- nvinfo : EIATTR_SPARSE_MMA_MASK
	.align		4
.L_17:
        /*0048*/ 	.byte	0x03, 0x50
        /*004a*/ 	.short	0x0000


	//----- nvinfo : EIATTR_MAXREG_COUNT
	.align		4
        /*004c*/ 	.byte	0x03, 0x1b
        /*004e*/ 	.short	0x00ff


	//----- nvinfo : EIATTR_EXIT_INSTR_OFFSETS
	.align		4
        /*0050*/ 	.byte	0x04, 0x1c
        /*0052*/ 	.short	(.L_19 - .L_18)


	//   ....[0]....
.L_18:
        /*0054*/ 	.word	0x000001f0


	//   ....[1]....
        /*0058*/ 	.word	0x00000210


	//----- nvinfo : EIATTR_REQNTID
	.align		4
.L_19:
        /*005c*/ 	.byte	0x04, 0x10
        /*005e*/ 	.short	(.L_21 - .L_20)
.L_20:
        /*0060*/ 	.word	0x00000080
        /*0064*/ 	.word	0x00000001
        /*0068*/ 	.word	0x00000001


	//----- nvinfo : EIATTR_CBANK_PARAM_SIZE
	.align		4
.L_21:
        /*006c*/ 	.byte	0x03, 0x19
        /*006e*/ 	.short	0x001c


	//----- nvinfo : EIATTR_PARAM_CBANK
	.align		4
        /*0070*/ 	.byte	0x04, 0x0a
        /*0072*/ 	.short	(.L_23 - .L_22)
	.align		4
.L_22:
        /*0074*/ 	.word	index@(.nv.constant0.triton_poi_fused_mul_sigmoid_0)
        /*0078*/ 	.short	0x0210
        /*007a*/ 	.short	0x001c


	//----- nvinfo : EIATTR_SW_WAR
	.align		4
.L_23:
        /*007c*/ 	.byte	0x04, 0x36
        /*007e*/ 	.short	(.L_25 - .L_24)
.L_24:
        /*0080*/ 	.word	0x00000008
.L_25:


//--------------------- .nv.callgraph             --------------------------
	.section	.nv.callgraph,"",@"SHT_CUDA_CALLGRAPH"
	.align	4
	.sectionentsize	8
	.align		4
        /*0000*/ 	.word	0x00000000
	.align		4
        /*0004*/ 	.word	0xffffffff
	.align		4
        /*0008*/ 	.word	0x00000000
	.align		4
        /*000c*/ 	.word	0xfffffffe
	.align		4
        /*0010*/ 	.word	0x00000000
	.align		4
        /*0014*/ 	.word	0xfffffffd
	.align		4
        /*0018*/ 	.word	0x00000000
	.align		4
        /*001c*/ 	.word	0xfffffffc


//--------------------- .text.triton_poi_fused_mul_sigmoid_0 --------------------------
	.section	.text.triton_poi_fused_mul_sigmoid_0,"ax",@progbits
	.align	128
        .global         triton_poi_fused_mul_sigmoid_0
        .type           triton_poi_fused_mul_sigmoid_0,@function
        .size           triton_poi_fused_mul_sigmoid_0,(.L_x_1 - triton_poi_fused_mul_sigmoid_0)
        .other          triton_poi_fused_mul_sigmoid_0,@"STO_CUDA_ENTRY STV_DEFAULT"
triton_poi_fused_mul_sigmoid_0:
.text.triton_poi_fused_mul_sigmoid_0:
[----:B------:R-:W0:Y:S02]  /*0000*/  LDC R1, c[0x0][0x28] ;  /* 0x00000a00ff017b82 */ /* 0x000e240000000800 */
[----:B------:R-:W1:Y:S01]  /*0010*/  S2R R0, SR_TID.X ;  /* 0x0000000000007919 */ /* 0x000e620000002100 */
[----:B------:R-:W2:Y:S01]  /*0020*/  LDC.64 R4, c[0x0][0x218] ;  /* 0x00008600ff047b82 */ /* 0x000ea20000000a00 */
[----:B------:R-:W-:Y:S01]  /*0030*/  HFMA2.MMA R6, -RZ, RZ, 0, 0 ;  /* 0x00000000ff067435 */ /* 0x000fe200000001ff */
[----:B------:R-:W-:Y:S01]  /*0040*/  ULDC.64 UR4, c[0x0][0x208] ;  /* 0x0000820000047ab9 */ /* 0x000fe20000000a00 */
[----:B------:R-:W3:Y:S05]  /*0050*/  S2R R7, SR_CTAID.X ;  /* 0x0000000000077919 */ /* 0x000eea0000002500 */
[----:B------:R-:W4:Y:S01]  /*0060*/  LDC.64 R2, c[0x0][0x210] ;  /* 0x00008400ff027b82 */ /* 0x000f220000000a00 */
[----:B-1----:R-:W-:-:S04]  /*0070*/  LOP3.LUT R0, R0, 0x7f, RZ, 0xc0, !PT ;  /* 0x0000007f00007812 */ /* 0x002fc800078ec0ff */
[----:B---3--:R-:W-:-:S04]  /*0080*/  LEA R7, R7, R0, 0x7 ;  /* 0x0000000007077211 */ /* 0x008fc800078e38ff */
[C---:B------:R-:W-:Y:S01]  /*0090*/  ISETP.GE.AND P0, PT, R7.reuse, 0x100, PT ;  /* 0x000001000700780c */ /* 0x040fe20003f06270 */
[----:B--2---:R-:W-:-:S12]  /*00a0*/  IMAD.WIDE R4, R7, 0x4, R4 ;  /* 0x0000000407047825 */ /* 0x004fd800078e0204 */
[----:B------:R1:W2:Y:S01]  /*00b0*/  @!P0 LDG.E R6, desc[UR4][R4.64] ;  /* 0x0000000404068981 */ /* 0x0002a2000c1e1900 */
[----:B------:R-:W-:Y:S01]  /*00c0*/  MOV R0, RZ ;  /* 0x000000ff00007202 */ /* 0x000fe20000000f00 */
[----:B----4-:R-:W-:-:S05]  /*00d0*/  IMAD.WIDE R2, R7, 0x4, R2 ;  /* 0x0000000407027825 */ /* 0x010fca00078e0202 */
[----:B------:R3:W4:Y:S01]  /*00e0*/  @!P0 LDG.E R0, desc[UR4][R2.64] ;  /* 0x0000000402008981 */ /* 0x000722000c1e1900 */
[----:B-1----:R-:W1:Y:S01]  /*00f0*/  LDC.64 R4, c[0x0][0x220] ;  /* 0x00008800ff047b82 */ /* 0x002e620000000a00 */
[----:B---3--:R-:W-:Y:S01]  /*0100*/  HFMA2.MMA R3, -RZ, RZ, 1.625, 0 ;  /* 0x3e800000ff037435 */ /* 0x008fe200000001ff */
[----:B--2---:R-:W-:-:S04]  /*0110*/  FADD R6, RZ, -R6 ;  /* 0x80000006ff067221 */ /* 0x004fc80000000000 */
[----:B------:R-:W-:-:S05]  /*0120*/  FMUL R6, R6, 1.4426950216293334961 ;  /* 0x3fb8aa3b06067820 */ /* 0x000fca0000400000 */
[----:B------:R-:W-:-:S13]  /*0130*/  FSETP.GEU.AND P1, PT, R6, -126, PT ;  /* 0xc2fc00000600780b */ /* 0x000fda0003f2e000 */
[----:B------:R-:W-:-:S04]  /*0140*/  @!P1 FMUL R6, R6, 0.5 ;  /* 0x3f00000006069820 */ /* 0x000fc80000400000 */
[----:B------:R-:W2:Y:S02]  /*0150*/  MUFU.EX2 R8, R6 ;  /* 0x0000000600087308 */ /* 0x000ea40000000800 */
[----:B--2---:R-:W-:-:S04]  /*0160*/  @!P1 FMUL R8, R8, R8 ;  /* 0x0000000808089220 */ /* 0x004fc80000400000 */
[----:B------:R-:W-:-:S05]  /*0170*/  FADD R8, R8, 1 ;  /* 0x3f80000008087421 */ /* 0x000fca0000000000 */
[----:B------:R-:W-:-:S04]  /*0180*/  FSETP.GT.AND P1, PT, R8, 8.50705917302346158658e+37, PT ;  /* 0x7e8000000800780b */ /* 0x000fc80003f24000 */
[----:B------:R-:W-:-:S09]  /*0190*/  FSEL R3, R3, 1, P1 ;  /* 0x3f80000003037808 */ /* 0x000fd20000800000 */
[----:B------:R-:W-:-:S06]  /*01a0*/  @P1 FMUL R8, R8, 0.25 ;  /* 0x3e80000008081820 */ /* 0x000fcc0000400000 */
[----:B------:R-:W2:Y:S02]  /*01b0*/  MUFU.RCP R8, R8 ;  /* 0x0000000800087308 */ /* 0x000ea40000001000 */
[----:B--2---:R-:W-:Y:S01]  /*01c0*/  FMUL R9, R8, R3 ;  /* 0x0000000308097220 */ /* 0x004fe20000400000 */
[----:B-1----:R-:W-:-:S04]  /*01d0*/  IMAD.WIDE R2, R7, 0x4, R4 ;  /* 0x0000000407027825 */ /* 0x002fc800078e0204 */
[----:B----4-:R-:W-:Y:S01]  /*01e0*/  FMUL R9, R9, R0 ;  /* 0x0000000009097220 */ /* 0x010fe20000400000 */
[----:B------:R-:W-:Y:S06]  /*01f0*/  @P0 EXIT ;  /* 0x000000000000094d */ /* 0x000fec0003800000 */
[----:B------:R-:W-:Y:S01]  /*0200*/  STG.E desc[UR4][R2.64], R9 ;  /* 0x0000000902007986 */ /* 0x000fe2000c101904 */
[----:B------:R-:W-:Y:S05]  /*0210*/  EXIT ;  /* 0x000000000000794d */ /* 0x000fea0003800000 */
.L_x_0:
[----:B------:R-:W-:-:S00]  /*0220*/  BRA `(.L_x_0) ;  /* 0xfffffffc00fc7947 */ /* 0x000fc0000383ffff */
[----:B------:R-:W-:-:S00]  /*0230*/  NOP ;  /* 0x0000000000007918 */ /* 0x000fc00000000000 */
        /* <DEDUP_REMOVED lines=12> */
.L_x_1:


//--------------------- .nv.constant0.triton_poi_fused_mul_sigmoid_0 --------------------------
	.section	.nv.constant0.triton_poi_fused_mul_sigmoid_0,"a",@progbits
	.sectionflags	@""
	.align	4
.nv.constant0.triton_poi_fused_mul_sigmoid_0:
	.zero		556
